	.headerflags	@"EF_CUDA_TEXMODE_UNIFIED EF_CUDA_64BIT_ADDRESS EF_CUDA_ACCELERATORS EF_CUDA_SM90 EF_CUDA_VIRTUAL_SM(EF_CUDA_SM90)"
	.elftype	@"ET_EXEC"


//--------------------- .nv.info                  --------------------------
	.section	.nv.info,"",@"SHT_CUDA_INFO"
	.align	4


	//----- nvinfo : EIATTR_REGCOUNT
	.align		4
        /*0000*/ 	.byte	0x04, 0x2f
        /*0002*/ 	.short	(.L_2 - .L_1)
	.align		4
.L_1:
        /*0004*/ 	.word	index@(triton_poi_fused_add_native_layer_norm_6)
        /*0008*/ 	.word	0x00000062


	//----- nvinfo : EIATTR_MIN_STACK_SIZE
	.align		4
.L_2:
        /*000c*/ 	.byte	0x04, 0x12
        /*000e*/ 	.short	(.L_4 - .L_3)
	.align		4
.L_3:
        /*0010*/ 	.word	index@(triton_poi_fused_add_native_layer_norm_6)
        /*0014*/ 	.word	0x00000000


	//----- nvinfo : EIATTR_FRAME_SIZE
	.align		4
.L_4:
        /*0018*/ 	.byte	0x04, 0x11
        /*001a*/ 	.short	(.L_6 - .L_5)
	.align		4
.L_5:
        /*001c*/ 	.word	index@(triton_poi_fused_add_native_layer_norm_6)
        /*0020*/ 	.word	0x00000000


	//----- nvinfo : EIATTR_MIN_STACK_SIZE
	.align		4
.L_6:
        /*0024*/ 	.byte	0x04, 0x12
        /*0026*/ 	.short	(.L_8 - .L_7)
	.align		4
.L_7:
        /*0028*/ 	.word	index@(triton_poi_fused_add_native_layer_norm_6)
        /*002c*/ 	.word	0x00000000
.L_8:


//--------------------- .nv.info.triton_poi_fused_add_native_layer_norm_6 --------------------------
	.section	.nv.info.triton_poi_fused_add_native_layer_norm_6,"",@"SHT_CUDA_INFO"
	.sectionflags	@""
	.align	4


	//----- nvinfo : EIATTR_CUDA_API_VERSION
	.align		4
        /*0000*/ 	.byte	0x04, 0x37
        /*0002*/ 	.short	(.L_10 - .L_9)
.L_9:
        /*0004*/ 	.word	0x0000007c


	//----- nvinfo : EIATTR_KPARAM_INFO
	.align		4
.L_10:
        /*0008*/ 	.byte	0x04, 0x17
        /*000a*/ 	.short	(.L_12 - .L_11)
.L_11:
        /*000c*/ 	.word	0x00000000
        /*0010*/ 	.short	0x0008
        /*0012*/ 	.short	0x003c
        /*0014*/ 	.byte	0x00, 0xf0, 0x11, 0x00


	//----- nvinfo : EIATTR_KPARAM_INFO
	.align		4
.L_12:
        /*0018*/ 	.byte	0x04, 0x17
        /*001a*/ 	.short	(.L_14 - .L_13)
.L_13:
        /*001c*/ 	.word	0x00000000
        /*0020*/ 	.short	0x0007
        /*0022*/ 	.short	0x0038
        /*0024*/ 	.byte	0x00, 0xf0, 0x11, 0x00


	//----- nvinfo : EIATTR_KPARAM_INFO
	.align		4
.L_14:
        /*0028*/ 	.byte	0x04, 0x17
        /*002a*/ 	.short	(.L_16 - .L_15)
.L_15:
        /*002c*/ 	.word	0x00000000
        /*0030*/ 	.short	0x0006
        /*0032*/ 	.short	0x0030
        /*0034*/ 	.byte	0x00, 0xf4, 0x21, 0x00


	//----- nvinfo : EIATTR_KPARAM_INFO
	.align		4
.L_16:
        /*0038*/ 	.byte	0x04, 0x17
        /*003a*/ 	.short	(.L_18 - .L_17)
.L_17:
        /*003c*/ 	.word	0x00000000
        /*0040*/ 	.short	0x0005
        /*0042*/ 	.short	0x0028
        /*0044*/ 	.byte	0x00, 0xf4, 0x21, 0x00


	//----- nvinfo : EIATTR_KPARAM_INFO
	.align		4
.L_18:
        /*0048*/ 	.byte	0x04, 0x17
        /*004a*/ 	.short	(.L_20 - .L_19)
.L_19:
        /*004c*/ 	.word	0x00000000
        /*0050*/ 	.short	0x0004
        /*0052*/ 	.short	0x0020
        /*0054*/ 	.byte	0x00, 0xf4, 0x21, 0x00


	//----- nvinfo : EIATTR_KPARAM_INFO
	.align		4
.L_20:
        /*0058*/ 	.byte	0x04, 0x17
        /*005a*/ 	.short	(.L_22 - .L_21)
.L_21:
        /*005c*/ 	.word	0x00000000
        /*0060*/ 	.short	0x0003
        /*0062*/ 	.short	0x0018
        /*0064*/ 	.byte	0x00, 0xf4, 0x21, 0x00


	//----- nvinfo : EIATTR_KPARAM_INFO
	.align		4
.L_22:
        /*0068*/ 	.byte	0x04, 0x17
        /*006a*/ 	.short	(.L_24 - .L_23)
.L_23:
        /*006c*/ 	.word	0x00000000
        /*0070*/ 	.short	0x0002
        /*0072*/ 	.short	0x0010
        /*0074*/ 	.byte	0x00, 0xf4, 0x21, 0x00


	//----- nvinfo : EIATTR_KPARAM_INFO
	.align		4
.L_24:
        /*0078*/ 	.byte	0x04, 0x17
        /*007a*/ 	.short	(.L_26 - .L_25)
.L_25:
        /*007c*/ 	.word	0x00000000
        /*0080*/ 	.short	0x0001
        /*0082*/ 	.short	0x0008
        /*0084*/ 	.byte	0x00, 0xf4, 0x21, 0x00


	//----- nvinfo : EIATTR_KPARAM_INFO
	.align		4
.L_26:
        /*0088*/ 	.byte	0x04, 0x17
        /*008a*/ 	.short	(.L_28 - .L_27)
.L_27:
        /*008c*/ 	.word	0x00000000
        /*0090*/ 	.short	0x0000
        /*0092*/ 	.short	0x0000
        /*0094*/ 	.byte	0x00, 0xf4, 0x21, 0x00


	//----- nvinfo : EIATTR_SPARSE_MMA_MASK
	.align		4
.L_28:
        /*0098*/ 	.byte	0x03, 0x50
        /*009a*/ 	.short	0x0000


	//----- nvinfo : EIATTR_MAXREG_COUNT
	.align		4
        /*009c*/ 	.byte	0x03, 0x1b
        /*009e*/ 	.short	0x00ff


	//----- nvinfo : EIATTR_EXIT_INSTR_OFFSETS
	.align		4
        /*00a0*/ 	.byte	0x04, 0x1c
        /*00a2*/ 	.short	(.L_30 - .L_29)


	//   ....[0]....
.L_29:
        /*00a4*/ 	.word	0x000017f0


	//   ....[1]....
        /*00a8*/ 	.word	0x00001840


	//----- nvinfo : EIATTR_REQNTID
	.align		4
.L_30:
        /*00ac*/ 	.byte	0x04, 0x10
        /*00ae*/ 	.short	(.L_32 - .L_31)
.L_31:
        /*00b0*/ 	.word	0x00000100
        /*00b4*/ 	.word	0x00000001
        /*00b8*/ 	.word	0x00000001


	//----- nvinfo : EIATTR_CBANK_PARAM_SIZE
	.align		4
.L_32:
        /*00bc*/ 	.byte	0x03, 0x19
        /*00be*/ 	.short	0x0040


	//----- nvinfo : EIATTR_PARAM_CBANK
	.align		4
        /*00c0*/ 	.byte	0x04, 0x0a
        /*00c2*/ 	.short	(.L_34 - .L_33)
	.align		4
.L_33:
        /*00c4*/ 	.word	index@(.nv.constant0.triton_poi_fused_add_native_layer_norm_6)
        /*00c8*/ 	.short	0x0210
        /*00ca*/ 	.short	0x0040


	//----- nvinfo : EIATTR_SW_WAR
	.align		4
.L_34:
        /*00cc*/ 	.byte	0x04, 0x36
        /*00ce*/ 	.short	(.L_36 - .L_35)
.L_35:
        /*00d0*/ 	.word	0x00000008
.L_36:


//--------------------- .nv.callgraph             --------------------------
	.section	.nv.callgraph,"",@"SHT_CUDA_CALLGRAPH"
	.align	4
	.sectionentsize	8
	.align		4
        /*0000*/ 	.word	0x00000000
	.align		4
        /*0004*/ 	.word	0xffffffff
	.align		4
        /*0008*/ 	.word	0x00000000
	.align		4
        /*000c*/ 	.word	0xfffffffe
	.align		4
        /*0010*/ 	.word	0x00000000
	.align		4
        /*0014*/ 	.word	0xfffffffd
	.align		4
        /*0018*/ 	.word	0x00000000
	.align		4
        /*001c*/ 	.word	0xfffffffc


//--------------------- .nv.constant4             --------------------------
	.section	.nv.constant4,"a",@progbits
	.align	8
	.align		8
.nv.constant4:
        /*0000*/ 	.dword	_$_str


//--------------------- .text.triton_poi_fused_add_native_layer_norm_6 --------------------------
	.section	.text.triton_poi_fused_add_native_layer_norm_6,"ax",@progbits
	.sectionflags	@"SHF_BARRIERS=1"
	.align	128
        .global         triton_poi_fused_add_native_layer_norm_6
        .type           triton_poi_fused_add_native_layer_norm_6,@function
        .size           triton_poi_fused_add_native_layer_norm_6,(.L_x_1 - triton_poi_fused_add_native_layer_norm_6)
        .other          triton_poi_fused_add_native_layer_norm_6,@"STO_CUDA_ENTRY STV_DEFAULT"
triton_poi_fused_add_native_layer_norm_6:
.text.triton_poi_fused_add_native_layer_norm_6:
[----:B------:R-:W0:Y:S01]  /*0000*/  LDC R1, c[0x0][0x28] ;  /* 0x00000a00ff017b82 */ /* 0x000e220000000800 */
[----:B------:R-:W1:Y:S07]  /*0010*/  S2R R86, SR_TID.X ;  /* 0x0000000000567919 */ /* 0x000e6e0000002100 */
[----:B------:R-:W2:Y:S01]  /*0020*/  LDC.64 R46, c[0x0][0x220] ;  /* 0x00008800ff2e7b82 */ /* 0x000ea20000000a00 */
[----:B------:R-:W-:Y:S01]  /*0030*/  IMAD.MOV.U32 R84, RZ, RZ, RZ ;  /* 0x000000ffff547224 */ /* 0x000fe200078e00ff */
[----:B------:R-:W-:Y:S01]  /*0040*/  ULDC.64 UR6, c[0x0][0x208] ;  /* 0x0000820000067ab9 */ /* 0x000fe20000000a00 */
[----:B------:R-:W3:Y:S01]  /*0050*/  S2R R0, SR_CTAID.X ;  /* 0x0000000000007919 */ /* 0x000ee20000002500 */
[----:B------:R-:W-:-:S02]  /*0060*/  CS2R R24, SRZ ;  /* 0x0000000000187805 */ /* 0x000fc4000001ff00 */
[----:B------:R-:W-:Y:S02]  /*0070*/  CS2R R26, SRZ ;  /* 0x00000000001a7805 */ /* 0x000fe4000001ff00 */
[----:B------:R-:W-:Y:S01]  /*0080*/  CS2R R20, SRZ ;  /* 0x0000000000147805 */ /* 0x000fe2000001ff00 */
[----:B------:R-:W4:Y:S01]  /*0090*/  S2R R85, SR_CTAID.Y ;  /* 0x0000000000557919 */ /* 0x000f220000002600 */
[----:B------:R-:W5:Y:S01]  /*00a0*/  LDC.64 R44, c[0x0][0x228] ;  /* 0x00008a00ff2c7b82 */ /* 0x000f620000000a00 */
[----:B------:R-:W-:-:S07]  /*00b0*/  CS2R R22, SRZ ;  /* 0x0000000000167805 */ /* 0x000fce000001ff00 */
[----:B------:R-:W2:Y:S01]  /*00c0*/  LDC.64 R56, c[0x0][0x238] ;  /* 0x00008e00ff387b82 */ /* 0x000ea20000000a00 */
[----:B------:R-:W-:Y:S02]  /*00d0*/  CS2R R16, SRZ ;  /* 0x0000000000107805 */ /* 0x000fe4000001ff00 */
[----:B------:R-:W-:Y:S02]  /*00e0*/  CS2R R18, SRZ ;  /* 0x0000000000127805 */ /* 0x000fe4000001ff00 */
[----:B------:R-:W-:Y:S02]  /*00f0*/  CS2R R14, SRZ ;  /* 0x00000000000e7805 */ /* 0x000fe4000001ff00 */
[----:B------:R-:W-:Y:S01]  /*0100*/  CS2R R32, SRZ ;  /* 0x0000000000207805 */ /* 0x000fe2000001ff00 */
[----:B------:R-:W2:Y:S01]  /*0110*/  LDC.64 R78, c[0x0][0x210] ;  /* 0x00008400ff4e7b82 */ /* 0x000ea20000000a00 */
[----:B-1----:R-:W-:-:S07]  /*0120*/  IMAD.SHL.U32 R73, R86, 0x4, RZ ;  /* 0x0000000456497824 */ /* 0x002fce00078e00ff */
[----:B------:R-:W1:Y:S01]  /*0130*/  LDC.64 R80, c[0x0][0x230] ;  /* 0x00008c00ff507b82 */ /* 0x000e620000000a00 */
[----:B---3--:R-:W-:-:S04]  /*0140*/  SHF.L.U32 R0, R0, 0x4, RZ ;  /* 0x0000000400007819 */ /* 0x008fc800000006ff */
[----:B------:R-:W-:Y:S02]  /*0150*/  LOP3.LUT R73, R0, 0xc, R73, 0xf8, !PT ;  /* 0x0000000c00497812 */ /* 0x000fe400078ef849 */
[----:B----4-:R-:W-:Y:S02]  /*0160*/  PRMT R6, R86, 0x6540, R85 ;  /* 0x0000654056067816 */ /* 0x010fe40000000055 */
[----:B------:R-:W-:Y:S02]  /*0170*/  SHF.R.S32.HI R2, RZ, 0x1f, R73 ;  /* 0x0000001fff027819 */ /* 0x000fe40000011449 */
[----:B------:R-:W-:Y:S02]  /*0180*/  ISETP.GE.AND P1, PT, R6, 0x180, PT ;  /* 0x000001800600780c */ /* 0x000fe40003f26270 */
[----:B------:R-:W-:Y:S02]  /*0190*/  LEA.HI R4, R2, R73, RZ, 0x4 ;  /* 0x0000004902047211 */ /* 0x000fe400078f20ff */
[----:B------:R-:W-:-:S02]  /*01a0*/  ISETP.GE.AND P0, PT, R73, 0x100, PT ;  /* 0x000001004900780c */ /* 0x000fc40003f06270 */
[----:B------:R-:W-:Y:S02]  /*01b0*/  LOP3.LUT R2, R4, 0xfff0, RZ, 0xc0, !PT ;  /* 0x0000fff004027812 */ /* 0x000fe400078ec0ff */
[----:B------:R-:W-:Y:S02]  /*01c0*/  SHF.R.S32.HI R7, RZ, 0x4, R4 ;  /* 0x00000004ff077819 */ /* 0x000fe40000011404 */
[----:B------:R-:W-:Y:S02]  /*01d0*/  IADD3 R8, R73, -R2, RZ ;  /* 0x8000000249087210 */ /* 0x000fe40007ffe0ff */
[----:B------:R-:W-:Y:S02]  /*01e0*/  LEA.HI R9, R7, R7, RZ, 0x3 ;  /* 0x0000000707097211 */ /* 0x000fe400078f18ff */
[----:B------:R-:W-:Y:S02]  /*01f0*/  PRMT R2, R8, 0x8880, RZ ;  /* 0x0000888008027816 */ /* 0x000fe400000000ff */
[----:B------:R-:W-:-:S02]  /*0200*/  LOP3.LUT R10, R9, 0x1ffffff8, RZ, 0xc0, !PT ;  /* 0x1ffffff8090a7812 */ /* 0x000fc400078ec0ff */
[----:B------:R-:W-:-:S03]  /*0210*/  PRMT R2, R2, 0x7710, RZ ;  /* 0x0000771002027816 */ /* 0x000fc600000000ff */
[----:B------:R-:W-:Y:S01]  /*0220*/  IMAD.IADD R12, R7, 0x1, -R10 ;  /* 0x00000001070c7824 */ /* 0x000fe200078e0a0a */
[----:B------:R-:W-:-:S04]  /*0230*/  SHF.R.U32.HI R2, RZ, 0xc, R2 ;  /* 0x0000000cff027819 */ /* 0x000fc80000011602 */
[----:B------:R-:W-:Y:S01]  /*0240*/  LOP3.LUT R3, R2, 0x7, RZ, 0xc0, !PT ;  /* 0x0000000702037812 */ /* 0x000fe200078ec0ff */
[----:B------:R-:W-:-:S04]  /*0250*/  IMAD.HI R2, R6, 0x2aaaaaab, RZ ;  /* 0x2aaaaaab06027827 */ /* 0x000fc800078e02ff */
[----:B------:R-:W-:Y:S01]  /*0260*/  IMAD.IADD R5, R8, 0x1, R3 ;  /* 0x0000000108057824 */ /* 0x000fe200078e0203 */
[----:B------:R-:W-:-:S04]  /*0270*/  SHF.R.U32.HI R3, RZ, 0x1f, R2 ;  /* 0x0000001fff037819 */ /* 0x000fc80000011602 */
[----:B------:R-:W-:Y:S02]  /*0280*/  LOP3.LUT R5, R5, 0xf8, RZ, 0xc0, !PT ;  /* 0x000000f805057812 */ /* 0x000fe400078ec0ff */
[----:B------:R-:W-:Y:S01]  /*0290*/  LEA.HI R11, R2, R3, RZ, 0x1c ;  /* 0x00000003020b7211 */ /* 0x000fe200078fe0ff */
[----:B------:R-:W-:Y:S01]  /*02a0*/  IMAD.SHL.U32 R3, R85, 0x100, RZ ;  /* 0x0000010055037824 */ /* 0x000fe200078e00ff */
[----:B------:R-:W-:Y:S02]  /*02b0*/  IADD3 R13, RZ, -R5, RZ ;  /* 0x80000005ff0d7210 */ /* 0x000fe40007ffe0ff */
[----:B------:R-:W3:Y:S01]  /*02c0*/  LDC.64 R4, c[0x0][0x218] ;  /* 0x00008600ff047b82 */ /* 0x000ee20000000a00 */
[----:B------:R-:W-:Y:S01]  /*02d0*/  SHF.R.U32.HI R2, RZ, 0x2, R86 ;  /* 0x00000002ff027819 */ /* 0x000fe20000011656 */
[----:B------:R-:W-:Y:S01]  /*02e0*/  IMAD R11, R11, -0x60, R6 ;  /* 0xffffffa00b0b7824 */ /* 0x000fe200078e0206 */
[----:B------:R-:W-:Y:S02]  /*02f0*/  PRMT R13, R13, 0x7710, RZ ;  /* 0x000077100d0d7816 */ /* 0x000fe400000000ff */
[----:B------:R-:W-:-:S02]  /*0300*/  SGXT.U32 R2, R2, 0x6 ;  /* 0x000000060202781a */ /* 0x000fc40000000000 */
[----:B------:R-:W-:Y:S02]  /*0310*/  IADD3 R8, R8, R13, RZ ;  /* 0x0000000d08087210 */ /* 0x000fe40007ffe0ff */
[----:B------:R-:W-:Y:S02]  /*0320*/  PRMT R72, R2, 0x6540, R85 ;  /* 0x0000654002487816 */ /* 0x000fe40000000055 */
[----:B------:R-:W-:Y:S02]  /*0330*/  LOP3.LUT R52, R3, 0xc0, R2, 0xfe, !PT ;  /* 0x000000c003347812 */ /* 0x000fe400078efe02 */
[----:B------:R-:W-:Y:S01]  /*0340*/  LOP3.LUT R8, R8, 0xffff, RZ, 0xc0, !PT ;  /* 0x0000ffff08087812 */ /* 0x000fe200078ec0ff */
[----:B------:R-:W-:Y:S01]  /*0350*/  IMAD.HI R7, R72, 0x2aaaaaab, RZ ;  /* 0x2aaaaaab48077827 */ /* 0x000fe200078e02ff */
[----:B------:R-:W-:Y:S02]  /*0360*/  LOP3.LUT R68, R3, 0x40, R2, 0xfe, !PT ;  /* 0x0000004003447812 */ /* 0x000fe400078efe02 */
[----:B------:R-:W-:Y:S01]  /*0370*/  PRMT R13, R8, 0x8880, RZ ;  /* 0x00008880080d7816 */ /* 0x000fe200000000ff */
[----:B------:R-:W-:Y:S01]  /*0380*/  IMAD.HI R9, R52, 0x2aaaaaab, RZ ;  /* 0x2aaaaaab34097827 */ /* 0x000fe200078e02ff */
[----:B------:R-:W-:-:S02]  /*0390*/  SHF.R.U32.HI R8, RZ, 0x1f, R7 ;  /* 0x0000001fff087819 */ /* 0x000fc40000011607 */
[----:B------:R-:W-:Y:S02]  /*03a0*/  LEA R61, R12, R13, 0x3 ;  /* 0x0000000d0c3d7211 */ /* 0x000fe400078e18ff */
[----:B------:R-:W-:Y:S01]  /*03b0*/  SHF.R.U32.HI R10, RZ, 0x1f, R9 ;  /* 0x0000001fff0a7819 */ /* 0x000fe20000011609 */
[----:B---3--:R-:W-:Y:S01]  /*03c0*/  IMAD.WIDE R4, R11, 0x4, R4 ;  /* 0x000000040b047825 */ /* 0x008fe200078e0204 */
[----:B------:R-:W-:Y:S02]  /*03d0*/  LEA.HI.SX32 R28, R7, R8, 0x1c ;  /* 0x00000008071c7211 */ /* 0x000fe400078fe2ff */
[----:B------:R-:W-:Y:S01]  /*03e0*/  LEA.HI.SX32 R59, R9, R10, 0x1c ;  /* 0x0000000a093b7211 */ /* 0x000fe200078fe2ff */
[----:B------:R-:W-:Y:S01]  /*03f0*/  IMAD.HI R8, R68, 0x2aaaaaab, RZ ;  /* 0x2aaaaaab44087827 */ /* 0x000fe200078e02ff */
[----:B------:R3:W4:Y:S01]  /*0400*/  @!P1 LDG.E.EL R84, desc[UR6][R4.64] ;  /* 0x0000000604549981 */ /* 0x000722000c2e1900 */
[----:B------:R-:W-:Y:S02]  /*0410*/  ISETP.LT.AND P1, PT, R72, 0x180, !P0 ;  /* 0x000001804800780c */ /* 0x000fe40004721270 */
[----:B------:R-:W-:Y:S01]  /*0420*/  IMAD R30, R28, -0x60, R72 ;  /* 0xffffffa01c1e7824 */ /* 0x000fe200078e0248 */
[----:B------:R-:W-:Y:S01]  /*0430*/  SHF.R.U32.HI R9, RZ, 0x1f, R8 ;  /* 0x0000001fff097819 */ /* 0x000fe20000011608 */
[----:B------:R-:W-:Y:S01]  /*0440*/  IMAD R6, R59, -0x60, R52 ;  /* 0xffffffa03b067824 */ /* 0x000fe200078e0234 */
[----:B------:R-:W-:-:S02]  /*0450*/  ISETP.LT.AND P3, PT, R52, 0x180, !P0 ;  /* 0x000001803400780c */ /* 0x000fc40004761270 */
[----:B------:R-:W-:Y:S01]  /*0460*/  LEA R37, R30, R73, 0x8 ;  /* 0x000000491e257211 */ /* 0x000fe200078e40ff */
[----:B------:R-:W-:Y:S01]  /*0470*/  IMAD R11, R6, 0x40, R61 ;  /* 0x00000040060b7824 */ /* 0x000fe200078e023d */
[----:B------:R-:W-:Y:S02]  /*0480*/  LEA R39, R30, R61, 0x6 ;  /* 0x0000003d1e277211 */ /* 0x000fe400078e30ff */
[----:B------:R-:W-:Y:S02]  /*0490*/  LOP3.LUT R62, R3, 0x80, R2, 0xfe, !PT ;  /* 0x00000080033e7812 */ /* 0x000fe400078efe02 */
[----:B------:R-:W-:Y:S02]  /*04a0*/  LEA R7, R6, R73, 0x8 ;  /* 0x0000004906077211 */ /* 0x000fe400078e40ff */
[----:B------:R-:W-:Y:S02]  /*04b0*/  LEA.HI.SX32 R35, R8, R9, 0x1c ;  /* 0x0000000908237211 */ /* 0x000fe400078fe2ff */
[----:B------:R-:W-:Y:S01]  /*04c0*/  CS2R R12, SRZ ;  /* 0x00000000000c7805 */ /* 0x000fe2000001ff00 */
[----:B--2---:R-:W-:-:S04]  /*04d0*/  IMAD.WIDE R36, R37, 0x4, R46 ;  /* 0x0000000425247825 */ /* 0x004fc800078e022e */
[----:B-----5:R-:W-:Y:S01]  /*04e0*/  IMAD.WIDE R38, R39, 0x4, R44 ;  /* 0x0000000427267825 */ /* 0x020fe200078e022c */
[----:B------:R-:W-:Y:S01]  /*04f0*/  ISETP.LT.AND P2, PT, R68, 0x180, !P0 ;  /* 0x000001804400780c */ /* 0x000fe20004741270 */
[----:B------:R-:W2:Y:S02]  /*0500*/  @P1 LDG.E.EL.128 R16, desc[UR6][R36.64] ;  /* 0x0000000624101981 */ /* 0x000ea4000c2e1d00 */
[----:B------:R-:W-:Y:S02]  /*0510*/  IMAD.HI R29, R62, 0x2aaaaaab, RZ ;  /* 0x2aaaaaab3e1d7827 */ /* 0x000fe400078e02ff */
[----:B------:R-:W2:Y:S02]  /*0520*/  @P1 LDG.E.EL.128 R12, desc[UR6][R38.64] ;  /* 0x00000006260c1981 */ /* 0x000ea4000c2e1d00 */
[----:B------:R-:W-:-:S04]  /*0530*/  IMAD.WIDE R6, R7, 0x4, R46 ;  /* 0x0000000407067825 */ /* 0x000fc800078e022e */
[----:B------:R-:W-:Y:S01]  /*0540*/  IMAD.WIDE R10, R11, 0x4, R44 ;  /* 0x000000040b0a7825 */ /* 0x000fe200078e022c */
[----:B------:R5:W2:Y:S03]  /*0550*/  @P3 LDG.E.EL.128 R24, desc[UR6][R6.64] ;  /* 0x0000000606183981 */ /* 0x000aa6000c2e1d00 */
[C---:B------:R-:W-:Y:S01]  /*0560*/  IMAD R48, R35.reuse, -0x60, R68 ;  /* 0xffffffa023307824 */ /* 0x040fe200078e0244 */
[----:B------:R1:W2:Y:S01]  /*0570*/  @P3 LDG.E.EL.128 R20, desc[UR6][R10.64] ;  /* 0x000000060a143981 */ /* 0x0002a2000c2e1d00 */
[----:B------:R-:W-:Y:S01]  /*0580*/  IMAD R3, R28, 0x100, R73 ;  /* 0x000001001c037824 */ /* 0x000fe200078e0249 */
[----:B------:R-:W-:Y:S01]  /*0590*/  SHF.R.U32.HI R28, RZ, 0x1f, R29 ;  /* 0x0000001fff1c7819 */ /* 0x000fe2000001161d */
[C---:B------:R-:W-:Y:S01]  /*05a0*/  IMAD R51, R48.reuse, 0x40, R61 ;  /* 0x0000004030337824 */ /* 0x040fe200078e023d */
[-C--:B------:R-:W-:Y:S02]  /*05b0*/  LEA R49, R48, R73.reuse, 0x8 ;  /* 0x0000004930317211 */ /* 0x080fe400078e40ff */
[----:B------:R-:W-:-:S02]  /*05c0*/  LEA R76, R35, R73, 0x8 ;  /* 0x00000049234c7211 */ /* 0x000fc400078e40ff */
[----:B------:R-:W-:Y:S02]  /*05d0*/  CS2R R30, SRZ ;  /* 0x00000000001e7805 */ /* 0x000fe4000001ff00 */
[----:B------:R-:W-:Y:S02]  /*05e0*/  LEA.HI.SX32 R53, R29, R28, 0x1c ;  /* 0x0000001c1d357211 */ /* 0x000fe400078fe2ff */
[----:B------:R-:W-:Y:S02]  /*05f0*/  CS2R R28, SRZ ;  /* 0x00000000001c7805 */ /* 0x000fe4000001ff00 */
[----:B------:R-:W-:Y:S02]  /*0600*/  CS2R R34, SRZ ;  /* 0x0000000000227805 */ /* 0x000fe4000001ff00 */
[----:B---3--:R-:W-:Y:S02]  /*0610*/  CS2R R4, SRZ ;  /* 0x0000000000047805 */ /* 0x008fe4000001ff00 */
[----:B0----5:R-:W-:Y:S01]  /*0620*/  CS2R R6, SRZ ;  /* 0x0000000000067805 */ /* 0x021fe2000001ff00 */
[----:B------:R-:W-:-:S04]  /*0630*/  IMAD.WIDE R48, R49, 0x4, R46 ;  /* 0x0000000431307825 */ /* 0x000fc800078e022e */
[----:B------:R-:W-:Y:S01]  /*0640*/  IMAD.WIDE R50, R51, 0x4, R44 ;  /* 0x0000000433327825 */ /* 0x000fe200078e022c */
[----:B------:R0:W3:Y:S03]  /*0650*/  @P2 LDG.E.EL.128 R28, desc[UR6][R48.64] ;  /* 0x00000006301c2981 */ /* 0x0000e6000c2e1d00 */
[----:B------:R-:W-:Y:S01]  /*0660*/  IMAD.WIDE R42, R76, 0x4, R56 ;  /* 0x000000044c2a7825 */ /* 0x000fe200078e0238 */
[----:B------:R5:W3:Y:S04]  /*0670*/  @P2 LDG.E.EL.128 R32, desc[UR6][R50.64] ;  /* 0x0000000632202981 */ /* 0x000ae8000c2e1d00 */
[----:B------:R0:W3:Y:S01]  /*0680*/  @P2 LDG.E.EL.128 R4, desc[UR6][R42.64] ;  /* 0x000000062a042981 */ /* 0x0000e2000c2e1d00 */
[----:B------:R-:W-:Y:S01]  /*0690*/  ISETP.LT.AND P0, PT, R62, 0x180, !P0 ;  /* 0x000001803e00780c */ /* 0x000fe20004701270 */
[C---:B------:R-:W-:Y:S01]  /*06a0*/  IMAD R58, R53.reuse, -0x60, R62 ;  /* 0xffffffa0353a7824 */ /* 0x040fe200078e023e */
[----:B------:R-:W-:-:S02]  /*06b0*/  LEA R89, R53, R73, 0x8 ;  /* 0x0000004935597211 */ /* 0x000fc400078e40ff */
[----:B------:R-:W-:Y:S02]  /*06c0*/  CS2R R36, SRZ ;  /* 0x0000000000247805 */ /* 0x000fe4000001ff00 */
[----:B------:R-:W-:Y:S01]  /*06d0*/  CS2R R38, SRZ ;  /* 0x0000000000267805 */ /* 0x000fe2000001ff00 */
[----:B------:R-:W-:Y:S01]  /*06e0*/  IMAD R61, R58, 0x40, R61 ;  /* 0x000000403a3d7824 */ /* 0x000fe200078e023d */
[----:B------:R-:W-:Y:S02]  /*06f0*/  CS2R R8, SRZ ;  /* 0x0000000000087805 */ /* 0x000fe4000001ff00 */
[----:B-1----:R-:W-:Y:S01]  /*0700*/  CS2R R10, SRZ ;  /* 0x00000000000a7805 */ /* 0x002fe2000001ff00 */
[----:B------:R-:W-:Y:S01]  /*0710*/  IMAD.WIDE R54, R89, 0x4, R56 ;  /* 0x0000000459367825 */ /* 0x000fe200078e0238 */
[----:B------:R-:W-:Y:S02]  /*0720*/  LEA R71, R59, R73, 0x8 ;  /* 0x000000493b477211 */ /* 0x000fe400078e40ff */
[----:B0-----:R-:W-:-:S02]  /*0730*/  CS2R R48, SRZ ;  /* 0x0000000000307805 */ /* 0x001fc4000001ff00 */
[-C--:B------:R-:W-:Y:S01]  /*0740*/  LEA R59, R58, R73.reuse, 0x8 ;  /* 0x000000493a3b7211 */ /* 0x080fe200078e40ff */
[----:B------:R-:W-:Y:S01]  /*0750*/  IMAD.WIDE R40, R3, 0x4, R56 ;  /* 0x0000000403287825 */ /* 0x000fe200078e0238 */
[----:B-----5:R-:W-:Y:S01]  /*0760*/  CS2R R50, SRZ ;  /* 0x0000000000327805 */ /* 0x020fe2000001ff00 */
[----:B------:R-:W5:Y:S02]  /*0770*/  @P0 LDG.E.EL.128 R36, desc[UR6][R54.64] ;  /* 0x0000000636240981 */ /* 0x000f64000c2e1d00 */
[----:B------:R-:W-:Y:S01]  /*0780*/  IMAD.WIDE R60, R61, 0x4, R44 ;  /* 0x000000043d3c7825 */ /* 0x000fe200078e022c */
[----:B------:R-:W-:Y:S01]  /*0790*/  LEA R65, R52, R73, 0x8 ;  /* 0x0000004934417211 */ /* 0x000fe200078e40ff */
[----:B------:R0:W5:Y:S02]  /*07a0*/  @P1 LDG.E.EL.128 R8, desc[UR6][R40.64] ;  /* 0x0000000628081981 */ /* 0x000164000c2e1d00 */
[----:B------:R-:W-:Y:S01]  /*07b0*/  IMAD R75, R62, 0x100, R73 ;  /* 0x000001003e4b7824 */ /* 0x000fe200078e0249 */
[----:B------:R-:W-:Y:S01]  /*07c0*/  CS2R R42, SRZ ;  /* 0x00000000002a7805 */ /* 0x000fe2000001ff00 */
[----:B------:R-:W-:Y:S01]  /*07d0*/  IMAD.WIDE R58, R59, 0x4, R46 ;  /* 0x000000043b3a7825 */ /* 0x000fe200078e022e */
[----:B------:R-:W-:-:S02]  /*07e0*/  CS2R R44, SRZ ;  /* 0x00000000002c7805 */ /* 0x000fc4000001ff00 */
[----:B------:R-:W-:Y:S01]  /*07f0*/  CS2R R46, SRZ ;  /* 0x00000000002e7805 */ /* 0x000fe2000001ff00 */
[----:B------:R1:W5:Y:S01]  /*0800*/  @P0 LDG.E.EL.128 R48, desc[UR6][R60.64] ;  /* 0x000000063c300981 */ /* 0x000362000c2e1d00 */
[----:B------:R-:W-:Y:S01]  /*0810*/  IMAD.WIDE R56, R71, 0x4, R56 ;  /* 0x0000000447387825 */ /* 0x000fe200078e0238 */
[----:B------:R-:W-:Y:S02]  /*0820*/  CS2R R62, SRZ ;  /* 0x00000000003e7805 */ /* 0x000fe4000001ff00 */
[----:B0-----:R-:W-:Y:S02]  /*0830*/  CS2R R40, SRZ ;  /* 0x0000000000287805 */ /* 0x001fe4000001ff00 */
[----:B------:R-:W-:Y:S02]  /*0840*/  CS2R R52, SRZ ;  /* 0x0000000000347805 */ /* 0x000fe4000001ff00 */
[----:B------:R-:W-:Y:S01]  /*0850*/  CS2R R54, SRZ ;  /* 0x0000000000367805 */ /* 0x000fe2000001ff00 */
[----:B------:R-:W-:Y:S01]  /*0860*/  IMAD.WIDE R74, R75, 0x4, R78 ;  /* 0x000000044b4a7825 */ /* 0x000fe200078e024e */
[----:B------:R0:W5:Y:S01]  /*0870*/  @P0 LDG.E.EL.128 R44, desc[UR6][R58.64] ;  /* 0x000000063a2c0981 */ /* 0x000162000c2e1d00 */
[----:B-1----:R-:W-:-:S02]  /*0880*/  CS2R R60, SRZ ;  /* 0x00000000003c7805 */ /* 0x002fc4000001ff00 */
[----:B------:R-:W-:Y:S01]  /*0890*/  IMAD.WIDE R64, R65, 0x4, R78 ;  /* 0x0000000441407825 */ /* 0x000fe200078e024e */
[----:B------:R1:W5:Y:S01]  /*08a0*/  @P3 LDG.E.EL.128 R40, desc[UR6][R56.64] ;  /* 0x0000000638283981 */ /* 0x000362000c2e1d00 */
[----:B------:R-:W-:Y:S02]  /*08b0*/  CS2R R66, SRZ ;  /* 0x0000000000427805 */ /* 0x000fe4000001ff00 */
[--C-:B------:R-:W-:Y:S01]  /*08c0*/  IMAD.WIDE R70, R71, 0x4, R80.reuse ;  /* 0x0000000447467825 */ /* 0x100fe200078e0250 */
[----:B------:R-:W5:Y:S01]  /*08d0*/  @P0 LDG.E.EL.128 R60, desc[UR6][R74.64] ;  /* 0x000000064a3c0981 */ /* 0x000f62000c2e1d00 */
[----:B0-----:R-:W-:Y:S02]  /*08e0*/  CS2R R58, SRZ ;  /* 0x00000000003a7805 */ /* 0x001fe4000001ff00 */
[----:B------:R-:W-:Y:S01]  /*08f0*/  LEA R83, R68, R73, 0x8 ;  /* 0x0000004944537211 */ /* 0x000fe200078e40ff */
[----:B------:R0:W5:Y:S01]  /*0900*/  @P3 LDG.E.EL.128 R52, desc[UR6][R64.64] ;  /* 0x0000000640343981 */ /* 0x000162000c2e1d00 */
[----:B-1----:R-:W-:Y:S01]  /*0910*/  CS2R R56, SRZ ;  /* 0x0000000000387805 */ /* 0x002fe2000001ff00 */
[----:B------:R-:W-:Y:S01]  /*0920*/  IMAD.WIDE R88, R89, 0x4, R80 ;  /* 0x0000000459587825 */ /* 0x000fe200078e0250 */
[----:B------:R-:W-:-:S04]  /*0930*/  CS2R R68, SRZ ;  /* 0x0000000000447805 */ /* 0x000fc8000001ff00 */
[----:B------:R1:W5:Y:S01]  /*0940*/  @P3 LDG.E.EL.128 R56, desc[UR6][R70.64] ;  /* 0x0000000646383981 */ /* 0x000362000c2e1d00 */
[----:B0-----:R-:W-:Y:S01]  /*0950*/  CS2R R64, SRZ ;  /* 0x0000000000407805 */ /* 0x001fe2000001ff00 */
[----:B------:R-:W-:-:S05]  /*0960*/  IMAD.WIDE R82, R83, 0x4, R78 ;  /* 0x0000000453527825 */ /* 0x000fca00078e024e */
[----:B------:R0:W5:Y:S01]  /*0970*/  @P0 LDG.E.EL.128 R64, desc[UR6][R88.64] ;  /* 0x0000000658400981 */ /* 0x000162000c2e1d00 */
[----:B-1----:R-:W-:Y:S02]  /*0980*/  CS2R R70, SRZ ;  /* 0x0000000000467805 */ /* 0x002fe4000001ff00 */
[----:B------:R-:W-:Y:S02]  /*0990*/  LEA R77, R72, R73, 0x8 ;  /* 0x00000049484d7211 */ /* 0x000fe400078e40ff */
[----:B------:R-:W-:Y:S02]  /*09a0*/  CS2R R72, SRZ ;  /* 0x0000000000487805 */ /* 0x000fe4000001ff00 */
[----:B------:R-:W-:Y:S01]  /*09b0*/  CS2R R74, SRZ ;  /* 0x00000000004a7805 */ /* 0x000fe2000001ff00 */
[----:B------:R1:W5:Y:S01]  /*09c0*/  @P2 LDG.E.EL.128 R68, desc[UR6][R82.64] ;  /* 0x0000000652442981 */ /* 0x000362000c2e1d00 */
[----:B------:R-:W-:-:S04]  /*09d0*/  IMAD.WIDE R92, R76, 0x4, R80 ;  /* 0x000000044c5c7825 */ /* 0x000fc800078e0250 */
[----:B0-----:R-:W-:Y:S01]  /*09e0*/  IMAD.WIDE R88, R77, 0x4, R78 ;  /* 0x000000044d587825 */ /* 0x001fe200078e024e */
[----:B------:R-:W-:Y:S02]  /*09f0*/  CS2R R76, SRZ ;  /* 0x00000000004c7805 */ /* 0x000fe4000001ff00 */
[----:B------:R-:W-:Y:S01]  /*0a00*/  CS2R R78, SRZ ;  /* 0x00000000004e7805 */ /* 0x000fe2000001ff00 */
[----:B------:R-:W5:Y:S01]  /*0a10*/  @P2 LDG.E.EL.128 R72, desc[UR6][R92.64] ;  /* 0x000000065c482981 */ /* 0x000f62000c2e1d00 */
[----:B------:R-:W-:Y:S01]  /*0a20*/  IMAD.WIDE R90, R3, 0x4, R80 ;  /* 0x00000004035a7825 */ /* 0x000fe200078e0250 */
[----:B------:R-:W-:Y:S02]  /*0a30*/  CS2R R80, SRZ ;  /* 0x0000000000507805 */ /* 0x000fe4000001ff00 */
[----:B-1----:R-:W-:Y:S01]  /*0a40*/  CS2R R82, SRZ ;  /* 0x0000000000527805 */ /* 0x002fe2000001ff00 */
[----:B------:R0:W5:Y:S05]  /*0a50*/  @P1 LDG.E.EL.128 R76, desc[UR6][R88.64] ;  /* 0x00000006584c1981 */ /* 0x00016a000c2e1d00 */
[----:B------:R1:W5:Y:S01]  /*0a60*/  @P1 LDG.E.EL.128 R80, desc[UR6][R90.64] ;  /* 0x000000065a501981 */ /* 0x000362000c2e1d00 */
[----:B------:R-:W0:Y:S01]  /*0a70*/  S2UR UR5, SR_CgaCtaId ;  /* 0x00000000000579c3 */ /* 0x000e220000008800 */
[----:B------:R-:W-:Y:S01]  /*0a80*/  UMOV UR4, 0x400 ;  /* 0x0000040000047882 */ /* 0x000fe20000000000 */
[----:B------:R-:W-:Y:S01]  /*0a90*/  LOP3.LUT R86, R86, 0xff, RZ, 0xc0, !PT ;  /* 0x000000ff56567812 */ /* 0x000fe200078ec0ff */
[----:B0-----:R-:W-:-:S06]  /*0aa0*/  UPRMT UR4, UR5, 0x654, UR4 ;  /* 0x0000065405047896 */ /* 0x001fcc0008000004 */
[----:B------:R-:W-:Y:S01]  /*0ab0*/  LEA R87, R86, UR4, 0x3 ;  /* 0x0000000456577c11 */ /* 0x000fe2000f8e18ff */
[----:B------:R-:W0:Y:S02]  /*0ac0*/  S2R R3, SR_TID.X ;  /* 0x0000000000037919 */ /* 0x000e240000002100 */
[----:B0-----:R-:W-:Y:S02]  /*0ad0*/  IMAD.SHL.U32 R86, R3, 0x400, RZ ;  /* 0x0000040003567824 */ /* 0x001fe400078e00ff */
[----:B----4-:R-:W-:Y:S01]  /*0ae0*/  STS [R87], R84 ;  /* 0x0000005457007388 */ /* 0x010fe20000000800 */
[----:B--2---:R-:W-:Y:S01]  /*0af0*/  FADD R15, R15, R19 ;  /* 0x000000130f0f7221 */ /* 0x004fe20000000000 */
[----:B------:R-:W-:Y:S01]  /*0b00*/  LOP3.LUT R19, R2, 0x80, RZ, 0xfc, !PT ;  /* 0x0000008002137812 */ /* 0x000fe200078efcff */
[----:B------:R-:W-:-:S03]  /*0b10*/  FADD R14, R14, R18 ;  /* 0x000000120e0e7221 */ /* 0x000fc60000000000 */
[----:B------:R-:W-:Y:S01]  /*0b20*/  LEA R19, R19, UR4, 0x3 ;  /* 0x0000000413137c11 */ /* 0x000fe2000f8e18ff */
[----:B------:R-:W-:Y:S01]  /*0b30*/  FADD R23, R23, R27 ;  /* 0x0000001b17177221 */ /* 0x000fe20000000000 */
[----:B------:R-:W-:Y:S01]  /*0b40*/  HFMA2.MMA R27, -RZ, RZ, 1.041015625, -0.052093505859375 ;  /* 0x3c2aaaabff1b7435 */ /* 0x000fe200000001ff */
[----:B------:R-:W-:Y:S01]  /*0b50*/  LOP3.LUT R18, R2, 0xc0, RZ, 0xfc, !PT ;  /* 0x000000c002127812 */ /* 0x000fe200078efcff */
[----:B------:R-:W-:Y:S01]  /*0b60*/  FADD R21, R21, R25 ;  /* 0x0000001915157221 */ /* 0x000fe20000000000 */
[----:B------:R-:W-:Y:S01]  /*0b70*/  BAR.SYNC.DEFER_BLOCKING 0x0 ;  /* 0x0000000000007b1d */ /* 0x000fe20000010000 */
[----:B------:R-:W-:Y:S01]  /*0b80*/  FADD R20, R20, R24 ;  /* 0x0000001814147221 */ /* 0x000fe20000000000 */
[----:B------:R-:W-:Y:S01]  /*0b90*/  LEA R24, R18, UR4, 0x3 ;  /* 0x0000000412187c11 */ /* 0x000fe2000f8e18ff */
[----:B------:R-:W-:Y:S01]  /*0ba0*/  FADD R22, R22, R26 ;  /* 0x0000001a16167221 */ /* 0x000fe20000000000 */
[----:B---3--:R-:W-:Y:S02]  /*0bb0*/  FADD R28, R32, R28 ;  /* 0x0000001c201c7221 */ /* 0x008fe40000000000 */
[----:B------:R-:W0:Y:S01]  /*0bc0*/  LDS R25, [R19] ;  /* 0x0000000013197984 */ /* 0x000e220000000800 */
[----:B------:R-:W-:Y:S01]  /*0bd0*/  FFMA R32, R6, R27, 9.9999999747524270788e-07 ;  /* 0x358637bd06207423 */ /* 0x000fe2000000001b */
[----:B------:R-:W-:-:S02]  /*0be0*/  LOP3.LUT R6, R2, 0x40, RZ, 0xfc, !PT ;  /* 0x0000004002067812 */ /* 0x000fc400078efcff */
[----:B------:R-:W2:Y:S02]  /*0bf0*/  LDS R26, [R24] ;  /* 0x00000000181a7984 */ /* 0x000ea40000000800 */
[----:B------:R-:W-:-:S05]  /*0c00*/  LEA R6, R6, UR4, 0x3 ;  /* 0x0000000406067c11 */ /* 0x000fca000f8e18ff */
[----:B------:R3:W4:Y:S02]  /*0c10*/  LDS R24, [R6] ;  /* 0x0000000006187984 */ /* 0x0007240000000800 */
[----:B---3--:R-:W-:Y:S01]  /*0c20*/  LEA R6, R2, UR4, 0x3 ;  /* 0x0000000402067c11 */ /* 0x008fe2000f8e18ff */
[----:B-----5:R-:W-:-:S05]  /*0c30*/  FFMA R18, R37, R27, 9.9999999747524270788e-07 ;  /* 0x358637bd25127423 */ /* 0x020fca000000001b */
[----:B------:R-:W3:Y:S01]  /*0c40*/  LDS R6, [R6] ;  /* 0x0000000006067984 */ /* 0x000ee20000000800 */
[----:B------:R-:W5:Y:S01]  /*0c50*/  MUFU.RSQ R18, R18 ;  /* 0x0000001200127308 */ /* 0x000f620000001400 */
[----:B------:R-:W-:Y:S01]  /*0c60*/  FADD R29, R33, R29 ;  /* 0x0000001d211d7221 */ /* 0x000fe20000000000 */
[----:B------:R-:W-:Y:S01]  /*0c70*/  FADD R33, R50, R46 ;  /* 0x0000002e32217221 */ /* 0x000fe20000000000 */
[----:B------:R-:W-:Y:S01]  /*0c80*/  FADD R46, R49, R45 ;  /* 0x0000002d312e7221 */ /* 0x000fe20000000000 */
[-C--:B------:R-:W-:Y:S01]  /*0c90*/  FFMA R7, R7, R27.reuse, 9.9999999747524270788e-07 ;  /* 0x358637bd07077423 */ /* 0x080fe2000000001b */
[-C--:B------:R-:W-:Y:S01]  /*0ca0*/  FFMA R4, R4, R27.reuse, 9.9999999747524270788e-07 ;  /* 0x358637bd04047423 */ /* 0x080fe2000000001b */
[-C--:B------:R-:W-:Y:S01]  /*0cb0*/  FFMA R40, R40, R27.reuse, 9.9999999747524270788e-07 ;  /* 0x358637bd28287423 */ /* 0x080fe2000000001b */
[----:B0-----:R-:W-:Y:S01]  /*0cc0*/  FADD R61, R25, R61 ;  /* 0x0000003d193d7221 */ /* 0x001fe20000000000 */
[----:B------:R-:W-:-:S03]  /*0cd0*/  FFMA R5, R5, R27, 9.9999999747524270788e-07 ;  /* 0x358637bd05057423 */ /* 0x000fc6000000001b */
[----:B------:R-:W-:Y:S01]  /*0ce0*/  FADD R46, R61, R46 ;  /* 0x0000002e3d2e7221 */ /* 0x000fe20000000000 */
[----:B--2---:R-:W-:Y:S01]  /*0cf0*/  FADD R19, R26, R54 ;  /* 0x000000361a137221 */ /* 0x004fe20000000000 */
[-C--:B------:R-:W-:Y:S01]  /*0d00*/  FFMA R8, R8, R27.reuse, 9.9999999747524270788e-07 ;  /* 0x358637bd08087423 */ /* 0x080fe2000000001b */
[-C--:B------:R-:W-:Y:S01]  /*0d10*/  FFMA R9, R9, R27.reuse, 9.9999999747524270788e-07 ;  /* 0x358637bd09097423 */ /* 0x080fe2000000001b */
[-C--:B------:R-:W-:Y:S01]  /*0d20*/  FFMA R36, R36, R27.reuse, 9.9999999747524270788e-07 ;  /* 0x358637bd24247423 */ /* 0x080fe2000000001b */
[-C--:B------:R-:W-:Y:S01]  /*0d30*/  FFMA R10, R10, R27.reuse, 9.9999999747524270788e-07 ;  /* 0x358637bd0a0a7423 */ /* 0x080fe2000000001b */
[-C--:B------:R-:W-:Y:S01]  /*0d40*/  FFMA R11, R11, R27.reuse, 9.9999999747524270788e-07 ;  /* 0x358637bd0b0b7423 */ /* 0x080fe2000000001b */
[----:B------:R-:W0:Y:S01]  /*0d50*/  MUFU.RSQ R40, R40 ;  /* 0x0000002800287308 */ /* 0x000e220000001400 */
[-C--:B------:R-:W-:Y:S01]  /*0d60*/  FFMA R41, R41, R27.reuse, 9.9999999747524270788e-07 ;  /* 0x358637bd29297423 */ /* 0x080fe2000000001b */
[-C--:B------:R-:W-:Y:S01]  /*0d70*/  FFMA R42, R42, R27.reuse, 9.9999999747524270788e-07 ;  /* 0x358637bd2a2a7423 */ /* 0x080fe2000000001b */
[-C--:B------:R-:W-:Y:S01]  /*0d80*/  FFMA R38, R38, R27.reuse, 9.9999999747524270788e-07 ;  /* 0x358637bd26267423 */ /* 0x080fe2000000001b */
[-C--:B------:R-:W-:Y:S01]  /*0d90*/  FFMA R39, R39, R27.reuse, 9.9999999747524270788e-07 ;  /* 0x358637bd27277423 */ /* 0x080fe2000000001b */
[----:B------:R-:W-:Y:S01]  /*0da0*/  FFMA R43, R43, R27, 9.9999999747524270788e-07 ;  /* 0x358637bd2b2b7423 */ /* 0x000fe2000000001b */
[----:B------:R-:W-:Y:S01]  /*0db0*/  FADD R27, R26, R52 ;  /* 0x000000341a1b7221 */ /* 0x000fe20000000000 */
[----:B------:R-:W-:Y:S01]  /*0dc0*/  FADD R65, R46, -R65 ;  /* 0x800000412e417221 */ /* 0x000fe20000000000 */
[----:B------:R-:W2:Y:S01]  /*0dd0*/  MUFU.RSQ R7, R7 ;  /* 0x0000000700077308 */ /* 0x000ea20000001400 */
[----:B------:R-:W-:Y:S01]  /*0de0*/  FADD R19, R19, R22 ;  /* 0x0000001613137221 */ /* 0x000fe20000000000 */
[----:B------:R-:W-:Y:S01]  /*0df0*/  FADD R31, R35, R31 ;  /* 0x0000001f231f7221 */ /* 0x000fe20000000000 */
[----:B-----5:R-:W-:Y:S01]  /*0e00*/  FMUL R22, R18, R65 ;  /* 0x0000004112167220 */ /* 0x020fe20000400000 */
[C---:B------:R-:W-:Y:S01]  /*0e10*/  FADD R60, R25.reuse, R60 ;  /* 0x0000003c193c7221 */ /* 0x040fe20000000000 */
[C---:B------:R-:W-:Y:S01]  /*0e20*/  FADD R63, R25.reuse, R63 ;  /* 0x0000003f193f7221 */ /* 0x040fe20000000000 */
[----:B------:R-:W-:-:S02]  /*0e30*/  FADD R62, R25, R62 ;  /* 0x0000003e193e7221 */ /* 0x000fc40000000000 */
[----:B------:R-:W5:Y:S01]  /*0e40*/  MUFU.RSQ R4, R4 ;  /* 0x0000000400047308 */ /* 0x000f620000001400 */
[C---:B----4-:R-:W-:Y:S01]  /*0e50*/  FADD R18, R24.reuse, R71 ;  /* 0x0000004718127221 */ /* 0x050fe20000000000 */
[----:B------:R-:W-:Y:S01]  /*0e60*/  FADD R27, R27, R20 ;  /* 0x000000141b1b7221 */ /* 0x000fe20000000000 */
[C---:B------:R-:W-:Y:S01]  /*0e70*/  FADD R25, R24.reuse, R68 ;  /* 0x0000004418197221 */ /* 0x040fe20000000000 */
[----:B------:R-:W-:Y:S01]  /*0e80*/  FADD R13, R13, R17 ;  /* 0x000000110d0d7221 */ /* 0x000fe20000000000 */
[----:B------:R-:W-:-:S03]  /*0e90*/  FADD R20, R24, R69 ;  /* 0x0000004518147221 */ /* 0x000fc60000000000 */
[----:B------:R-:W4:Y:S01]  /*0ea0*/  MUFU.RSQ R5, R5 ;  /* 0x0000000500057308 */ /* 0x000f220000001400 */
[----:B------:R-:W-:Y:S01]  /*0eb0*/  FADD R30, R34, R30 ;  /* 0x0000001e221e7221 */ /* 0x000fe20000000000 */
[----:B------:R-:W-:Y:S01]  /*0ec0*/  FADD R18, R18, R31 ;  /* 0x0000001f12127221 */ /* 0x000fe20000000000 */
[----:B------:R-:W-:Y:S01]  /*0ed0*/  FADD R34, R26, R55 ;  /* 0x000000371a227221 */ /* 0x000fe20000000000 */
[----:B------:R-:W-:Y:S01]  /*0ee0*/  FADD R25, R25, R28 ;  /* 0x0000001c19197221 */ /* 0x000fe20000000000 */
[----:B------:R-:W-:-:S03]  /*0ef0*/  FADD R35, R48, R44 ;  /* 0x0000002c30237221 */ /* 0x000fc60000000000 */
[----:B------:R-:W1:Y:S01]  /*0f00*/  MUFU.RSQ R17, R36 ;  /* 0x0000002400117308 */ /* 0x000e620000001400 */
[----:B------:R-:W-:Y:S01]  /*0f10*/  FADD R20, R20, R29 ;  /* 0x0000001d14147221 */ /* 0x000fe20000000000 */
[----:B------:R-:W-:Y:S01]  /*0f20*/  FADD R27, R27, -R56 ;  /* 0x800000381b1b7221 */ /* 0x000fe20000000000 */
[----:B------:R-:W-:Y:S01]  /*0f30*/  FADD R18, R18, -R75 ;  /* 0x8000004b12127221 */ /* 0x000fe20000000000 */
[----:B------:R-:W-:Y:S01]  /*0f40*/  FADD R34, R34, R23 ;  /* 0x0000001722227221 */ /* 0x000fe20000000000 */
[----:B------:R-:W-:Y:S01]  /*0f50*/  FADD R25, R25, -R72 ;  /* 0x8000004819197221 */ /* 0x000fe20000000000 */
[----:B------:R-:W-:Y:S01]  /*0f60*/  LOP3.LUT R89, R86, 0xc00, RZ, 0xc0, !PT ;  /* 0x00000c0056597812 */ /* 0x000fe200078ec0ff */
[----:B------:R-:W-:Y:S01]  /*0f70*/  FADD R23, R19, -R58 ;  /* 0x8000003a13177221 */ /* 0x000fe20000000000 */
[----:B------:R-:W4:Y:S01]  /*0f80*/  MUFU.RSQ R8, R8 ;  /* 0x0000000800087308 */ /* 0x000f220000001400 */
[----:B------:R-:W-:Y:S01]  /*0f90*/  FADD R35, R60, R35 ;  /* 0x000000233c237221 */ /* 0x000fe20000000000 */
[----:B------:R-:W-:Y:S01]  /*0fa0*/  FADD R20, R20, -R73 ;  /* 0x8000004914147221 */ /* 0x000fe20000000000 */
[----:B0-----:R-:W-:Y:S01]  /*0fb0*/  FMUL R19, R40, R27 ;  /* 0x0000001b28137220 */ /* 0x001fe20000400000 */
[----:B--2---:R-:W-:Y:S01]  /*0fc0*/  FMUL R27, R7, R18 ;  /* 0x00000012071b7220 */ /* 0x004fe20000400000 */
[----:B------:R-:W-:Y:S01]  /*0fd0*/  FADD R12, R12, R16 ;  /* 0x000000100c0c7221 */ /* 0x000fe20000000000 */
[----:B-----5:R-:W-:-:S02]  /*0fe0*/  FMUL R25, R4, R25 ;  /* 0x0000001904197220 */ /* 0x020fc40000400000 */
[----:B------:R-:W0:Y:S01]  /*0ff0*/  MUFU.RSQ R9, R9 ;  /* 0x0000000900097308 */ /* 0x000e220000001400 */
[C---:B---3--:R-:W-:Y:S01]  /*1000*/  FADD R7, R6.reuse, R76 ;  /* 0x0000004c06077221 */ /* 0x048fe20000000000 */
[----:B-1----:R-:W-:Y:S01]  /*1010*/  LOP3.LUT R90, R89, 0x300, RZ, 0xfc, !PT ;  /* 0x00000300595a7812 */ /* 0x002fe200078efcff */
[----:B------:R-:W-:Y:S02]  /*1020*/  IMAD.SHL.U32 R16, R3, 0x4, RZ ;  /* 0x0000000403107824 */ /* 0x000fe400078e00ff */
[----:B------:R-:W-:Y:S01]  /*1030*/  FADD R64, R35, -R64 ;  /* 0x8000004023407221 */ /* 0x000fe20000000000 */
[----:B----4-:R-:W-:Y:S01]  /*1040*/  FMUL R20, R5, R20 ;  /* 0x0000001405147220 */ /* 0x010fe20000400000 */
[C---:B------:R-:W-:Y:S01]  /*1050*/  FADD R4, R6.reuse, R77 ;  /* 0x0000004d06047221 */ /* 0x040fe20000000000 */
[----:B------:R-:W1:Y:S01]  /*1060*/  MUFU.RSQ R10, R10 ;  /* 0x0000000a000a7308 */ /* 0x000e620000001400 */
[C---:B------:R-:W-:Y:S01]  /*1070*/  FADD R5, R6.reuse, R78 ;  /* 0x0000004e06057221 */ /* 0x040fe20000000000 */
[----:B------:R-:W-:Y:S01]  /*1080*/  FADD R6, R6, R79 ;  /* 0x0000004f06067221 */ /* 0x000fe20000000000 */
[----:B------:R-:W-:-:S05]  /*1090*/  FADD R7, R7, R12 ;  /* 0x0000000c07077221 */ /* 0x000fca0000000000 */
[----:B------:R-:W2:Y:S01]  /*10a0*/  MUFU.RSQ R11, R11 ;  /* 0x0000000b000b7308 */ /* 0x000ea20000001400 */
[----:B------:R-:W-:Y:S01]  /*10b0*/  LOP3.LUT R86, R89, 0x100, RZ, 0xfc, !PT ;  /* 0x0000010059567812 */ /* 0x000fe200078efcff */
[----:B------:R-:W-:Y:S01]  /*10c0*/  FMUL R35, R17, R64 ;  /* 0x0000004011237220 */ /* 0x000fe20000400000 */
[----:B------:R-:W-:Y:S01]  /*10d0*/  LOP3.LUT R88, R89, 0x200, RZ, 0xfc, !PT ;  /* 0x0000020059587812 */ /* 0x000fe200078efcff */
[----:B------:R-:W-:Y:S01]  /*10e0*/  FADD R4, R4, R13 ;  /* 0x0000000d04047221 */ /* 0x000fe20000000000 */
[----:B------:R-:W-:-:S03]  /*10f0*/  LEA.HI R95, R90, UR4, RZ, 0x1c ;  /* 0x000000045a5f7c11 */ /* 0x000fc6000f8fe0ff */
[----:B------:R-:W3:Y:S01]  /*1100*/  MUFU.RSQ R32, R32 ;  /* 0x0000002000207308 */ /* 0x000ee20000001400 */
[----:B------:R-:W-:Y:S01]  /*1110*/  LOP3.LUT R90, R16, 0xfc, RZ, 0xc0, !PT ;  /* 0x000000fc105a7812 */ /* 0x000fe200078ec0ff */
[----:B------:R-:W-:Y:S01]  /*1120*/  FADD R17, R24, R70 ;  /* 0x0000004618117221 */ /* 0x000fe20000000000 */
[----:B------:R-:W-:Y:S01]  /*1130*/  FADD R5, R5, R14 ;  /* 0x0000000e05057221 */ /* 0x000fe20000000000 */
[C---:B------:R-:W-:Y:S01]  /*1140*/  LOP3.LUT R92, R89.reuse, R2, RZ, 0xfc, !PT ;  /* 0x00000002595c7212 */ /* 0x040fe200078efcff */
[----:B------:R-:W-:Y:S01]  /*1150*/  FADD R6, R6, R15 ;  /* 0x0000000f06067221 */ /* 0x000fe20000000000 */
[----:B------:R-:W-:Y:S01]  /*1160*/  LEA.HI R89, R89, UR4, RZ, 0x1c ;  /* 0x0000000459597c11 */ /* 0x000fe2000f8fe0ff */
[----:B------:R-:W-:Y:S01]  /*1170*/  FADD R7, R7, -R80 ;  /* 0x8000005007077221 */ /* 0x000fe20000000000 */
[----:B------:R-:W4:Y:S01]  /*1180*/  MUFU.RSQ R38, R38 ;  /* 0x0000002600267308 */ /* 0x000f220000001400 */
[----:B------:R-:W-:Y:S01]  /*1190*/  LEA.HI R91, R86, UR4, RZ, 0x1c ;  /* 0x00000004565b7c11 */ /* 0x000fe2000f8fe0ff */
[----:B------:R-:W-:Y:S01]  /*11a0*/  FADD R4, R4, -R81 ;  /* 0x8000005104047221 */ /* 0x000fe20000000000 */
[----:B------:R-:W-:Y:S01]  /*11b0*/  LEA.HI R93, R88, UR4, RZ, 0x1c ;  /* 0x00000004585d7c11 */ /* 0x000fe2000f8fe0ff */
[----:B------:R-:W-:Y:S01]  /*11c0*/  FADD R17, R17, R30 ;  /* 0x0000001e11117221 */ /* 0x000fe20000000000 */
[----:B------:R-:W-:Y:S01]  /*11d0*/  PRMT R85, R90, 0x6540, R85 ;  /* 0x000065405a557816 */ /* 0x000fe20000000055 */
[----:B------:R-:W-:-:S02]  /*11e0*/  FADD R5, R5, -R82 ;  /* 0x8000005205057221 */ /* 0x000fc40000000000 */
[----:B------:R-:W5:Y:S01]  /*11f0*/  MUFU.RSQ R39, R39 ;  /* 0x0000002700277308 */ /* 0x000f620000001400 */
[----:B------:R-:W-:Y:S01]  /*1200*/  FADD R90, R51, R47 ;  /* 0x0000002f335a7221 */ /* 0x000fe20000000000 */
[----:B------:R-:W-:Y:S01]  /*1210*/  FADD R6, R6, -R83 ;  /* 0x8000005306067221 */ /* 0x000fe20000000000 */
[----:B------:R-:W-:Y:S01]  /*1220*/  LEA R88, R92, R89, 0x2 ;  /* 0x000000595c587211 */ /* 0x000fe200078e10ff */
[----:B------:R-:W-:Y:S01]  /*1230*/  FMUL R7, R8, R7 ;  /* 0x0000000708077220 */ /* 0x000fe20000400000 */
[----:B------:R-:W-:Y:S01]  /*1240*/  BAR.SYNC.DEFER_BLOCKING 0x0 ;  /* 0x0000000000007b1d */ /* 0x000fe20000010000 */
[----:B------:R-:W-:Y:S01]  /*1250*/  LEA R87, R92, R91, 0x2 ;  /* 0x0000005b5c577211 */ /* 0x000fe200078e10ff */
[----:B------:R-:W-:Y:S01]  /*1260*/  FADD R36, R26, R53 ;  /* 0x000000351a247221 */ /* 0x000fe20000000000 */
[----:B0-----:R-:W-:-:S03]  /*1270*/  FMUL R4, R9, R4 ;  /* 0x0000000409047220 */ /* 0x001fc60000400000 */
[----:B------:R-:W0:Y:S01]  /*1280*/  MUFU.RSQ R41, R41 ;  /* 0x0000002900297308 */ /* 0x000e220000001400 */
[----:B------:R-:W-:Y:S02]  /*1290*/  IMAD R86, R92, 0x4, R93 ;  /* 0x000000045c567824 */ /* 0x000fe400078e025d */
[----:B------:R-:W-:Y:S01]  /*12a0*/  FADD R33, R62, R33 ;  /* 0x000000213e217221 */ /* 0x000fe20000000000 */
[----:B------:R-:W-:Y:S01]  /*12b0*/  FADD R17, R17, -R74 ;  /* 0x8000004a11117221 */ /* 0x000fe20000000000 */
[----:B-1----:R-:W-:-:S03]  /*12c0*/  FMUL R5, R10, R5 ;  /* 0x000000050a057220 */ /* 0x002fc60000400000 */
[----:B------:R-:W1:Y:S01]  /*12d0*/  MUFU.RSQ R42, R42 ;  /* 0x0000002a002a7308 */ /* 0x000e620000001400 */
[----:B------:R-:W-:Y:S01]  /*12e0*/  LEA R84, R92, R95, 0x2 ;  /* 0x0000005f5c547211 */ /* 0x000fe200078e10ff */
[----:B------:R-:W-:Y:S01]  /*12f0*/  FADD R90, R63, R90 ;  /* 0x0000005a3f5a7221 */ /* 0x000fe20000000000 */
[----:B--2---:R-:W-:-:S05]  /*1300*/  FMUL R11, R11, R6 ;  /* 0x000000060b0b7220 */ /* 0x004fca0000400000 */
[----:B------:R-:W2:Y:S01]  /*1310*/  MUFU.RSQ R43, R43 ;  /* 0x0000002b002b7308 */ /* 0x000ea20000001400 */
[----:B------:R-:W-:Y:S01]  /*1320*/  FADD R36, R36, R21 ;  /* 0x0000001524247221 */ /* 0x000fe20000000000 */
[----:B------:R-:W-:Y:S01]  /*1330*/  STS [R88], R7 ;  /* 0x0000000758007388 */ /* 0x000fe20000000800 */
[----:B------:R-:W-:Y:S01]  /*1340*/  FADD R33, R33, -R66 ;  /* 0x8000004221217221 */ /* 0x000fe20000000000 */
[----:B---3--:R-:W-:Y:S01]  /*1350*/  FMUL R17, R32, R17 ;  /* 0x0000001120117220 */ /* 0x008fe20000400000 */
[----:B------:R-:W-:Y:S01]  /*1360*/  FADD R90, R90, -R67 ;  /* 0x800000435a5a7221 */ /* 0x000fe20000000000 */
[----:B------:R-:W-:Y:S01]  /*1370*/  STS [R87+0x400], R4 ;  /* 0x0004000457007388 */ /* 0x000fe20000000800 */
[----:B------:R-:W-:-:S03]  /*1380*/  FADD R36, R36, -R57 ;  /* 0x8000003924247221 */ /* 0x000fc60000000000 */
[----:B------:R-:W-:Y:S01]  /*1390*/  STS [R86+0x800], R5 ;  /* 0x0008000556007388 */ /* 0x000fe20000000800 */
[----:B----4-:R-:W-:-:S03]  /*13a0*/  FMUL R33, R38, R33 ;  /* 0x0000002126217220 */ /* 0x010fc60000400000 */
[----:B------:R-:W-:Y:S01]  /*13b0*/  STS [R84+0xc00], R11 ;  /* 0x000c000b54007388 */ /* 0x000fe20000000800 */
[----:B------:R-:W-:Y:S01]  /*13c0*/  FADD R34, R34, -R59 ;  /* 0x8000003b22227221 */ /* 0x000fe20000000000 */
[----:B-----5:R-:W-:Y:S02]  /*13d0*/  FMUL R39, R39, R90 ;  /* 0x0000005a27277220 */ /* 0x020fe40000400000 */
[----:B------:R-:W-:Y:S01]  /*13e0*/  STS [R88+0x100], R25 ;  /* 0x0001001958007388 */ /* 0x000fe20000000800 */
[----:B0-----:R-:W-:-:S03]  /*13f0*/  FMUL R2, R41, R36 ;  /* 0x0000002429027220 */ /* 0x001fc60000400000 */
[----:B------:R-:W-:Y:S01]  /*1400*/  STS [R87+0x500], R20 ;  /* 0x0005001457007388 */ /* 0x000fe20000000800 */
[----:B-1----:R-:W-:-:S03]  /*1410*/  FMUL R23, R42, R23 ;  /* 0x000000172a177220 */ /* 0x002fc60000400000 */
[----:B------:R0:W-:Y:S01]  /*1420*/  STS [R86+0x900], R17 ;  /* 0x0009001156007388 */ /* 0x0001e20000000800 */
[----:B--2---:R-:W-:-:S03]  /*1430*/  FMUL R21, R43, R34 ;  /* 0x000000222b157220 */ /* 0x004fc60000400000 */
[----:B------:R-:W-:Y:S04]  /*1440*/  STS [R84+0xd00], R27 ;  /* 0x000d001b54007388 */ /* 0x000fe80000000800 */
[----:B------:R-:W-:Y:S04]  /*1450*/  STS [R88+0x200], R35 ;  /* 0x0002002358007388 */ /* 0x000fe80000000800 */
[----:B------:R-:W-:Y:S04]  /*1460*/  STS [R87+0x600], R22 ;  /* 0x0006001657007388 */ /* 0x000fe80000000800 */
[----:B------:R-:W-:Y:S04]  /*1470*/  STS [R86+0xa00], R33 ;  /* 0x000a002156007388 */ /* 0x000fe80000000800 */
[----:B------:R-:W-:Y:S01]  /*1480*/  STS [R84+0xe00], R39 ;  /* 0x000e002754007388 */ /* 0x000fe20000000800 */
[----:B------:R-:W-:-:S02]  /*1490*/  LOP3.LUT R18, R16, 0x3fc, RZ, 0xc0, !PT ;  /* 0x000003fc10127812 */ /* 0x000fc400078ec0ff */
[----:B------:R-:W-:Y:S01]  /*14a0*/  SHF.R.U32.HI R8, RZ, 0x2, R3 ;  /* 0x00000002ff087819 */ /* 0x000fe20000011603 */
[----:B------:R-:W-:Y:S01]  /*14b0*/  STS [R88+0x300], R19 ;  /* 0x0003001358007388 */ /* 0x000fe20000000800 */
[----:B0-----:R-:W0:Y:S03]  /*14c0*/  LDC.64 R16, c[0x0][0x240] ;  /* 0x00009000ff107b82 */ /* 0x001e260000000a00 */
[----:B------:R1:W-:Y:S04]  /*14d0*/  STS [R87+0x700], R2 ;  /* 0x0007000257007388 */ /* 0x0003e80000000800 */
[----:B------:R-:W-:Y:S04]  /*14e0*/  STS [R86+0xb00], R23 ;  /* 0x000b001756007388 */ /* 0x000fe80000000800 */
[----:B------:R-:W-:Y:S01]  /*14f0*/  STS [R84+0xf00], R21 ;  /* 0x000f001554007388 */ /* 0x000fe20000000800 */
[----:B------:R-:W-:-:S02]  /*1500*/  LOP3.LUT R4, R18, 0x400, RZ, 0xfc, !PT ;  /* 0x0000040012047812 */ /* 0x000fc400078efcff */
[----:B------:R-:W-:Y:S02]  /*1510*/  LOP3.LUT R6, R18, 0x800, RZ, 0xfc, !PT ;  /* 0x0000080012067812 */ /* 0x000fe400078efcff */
[----:B------:R-:W-:Y:S02]  /*1520*/  SHF.R.U32.HI R5, RZ, 0x4, R4 ;  /* 0x00000004ff057819 */ /* 0x000fe40000011604 */
[----:B------:R-:W-:Y:S02]  /*1530*/  SHF.R.U32.HI R7, RZ, 0x4, R6 ;  /* 0x00000004ff077819 */ /* 0x000fe40000011606 */
[----:B------:R-:W-:Y:S02]  /*1540*/  LOP3.LUT R4, R8, 0x30, RZ, 0xc0, !PT ;  /* 0x0000003008047812 */ /* 0x000fe400078ec0ff */
[----:B------:R-:W-:Y:S02]  /*1550*/  LOP3.LUT R6, R5, 0x70, RZ, 0xc0, !PT ;  /* 0x0000007005067812 */ /* 0x000fe400078ec0ff */
[----:B------:R-:W-:-:S02]  /*1560*/  LOP3.LUT R8, R7, 0xb0, RZ, 0xc0, !PT ;  /* 0x000000b007087812 */ /* 0x000fc400078ec0ff */
[----:B------:R-:W-:Y:S02]  /*1570*/  IADD3 R5, R4, UR4, RZ ;  /* 0x0000000404057c10 */ /* 0x000fe4000fffe0ff */
[----:B------:R-:W-:Y:S01]  /*1580*/  IADD3 R7, R6, UR4, RZ ;  /* 0x0000000406077c10 */ /* 0x000fe2000fffe0ff */
[----:B------:R-:W-:Y:S01]  /*1590*/  VIADD R9, R8, UR4 ;  /* 0x0000000408097c36 */ /* 0x000fe20008000000 */
[C---:B------:R-:W-:Y:S02]  /*15a0*/  LEA R5, R18.reuse, R5, 0x2 ;  /* 0x0000000512057211 */ /* 0x040fe400078e10ff */
[C---:B------:R-:W-:Y:S01]  /*15b0*/  LEA R8, R18.reuse, R7, 0x2 ;  /* 0x0000000712087211 */ /* 0x040fe200078e10ff */
[----:B------:R-:W-:Y:S01]  /*15c0*/  BAR.SYNC.DEFER_BLOCKING 0x0 ;  /* 0x0000000000007b1d */ /* 0x000fe20000010000 */
[----:B------:R-:W-:Y:S02]  /*15d0*/  IMAD R12, R18, 0x4, R9 ;  /* 0x00000004120c7824 */ /* 0x000fe400078e0209 */
[----:B-1----:R-:W-:Y:S01]  /*15e0*/  IMAD.HI R2, R85, 0x2aaaaaab, RZ ;  /* 0x2aaaaaab55027827 */ /* 0x002fe200078e02ff */
[----:B------:R-:W-:-:S04]  /*15f0*/  SHF.R.U32.HI R3, RZ, 0x6, R3 ;  /* 0x00000006ff037819 */ /* 0x000fc80000011603 */
[----:B------:R-:W-:Y:S02]  /*1600*/  SHF.R.U32.HI R13, RZ, 0x1f, R2 ;  /* 0x0000001fff0d7819 */ /* 0x000fe40000011602 */
[----:B------:R-:W-:Y:S02]  /*1610*/  SGXT.U32 R3, R3, 0x2 ;  /* 0x000000020303781a */ /* 0x000fe40000000000 */
[----:B------:R-:W-:Y:S01]  /*1620*/  LEA.HI.SX32 R2, R2, R13, 0x1c ;  /* 0x0000000d02027211 */ /* 0x000fe200078fe2ff */
[----:B------:R-:W1:Y:S04]  /*1630*/  LDS.128 R4, [R5] ;  /* 0x0000000005047984 */ /* 0x000e680000000c00 */
[----:B------:R-:W2:Y:S04]  /*1640*/  LDS.128 R8, [R8+0x1000] ;  /* 0x0010000008087984 */ /* 0x000ea80000000c00 */
[----:B------:R3:W4:Y:S01]  /*1650*/  LDS.128 R24, [R12+0x2000] ;  /* 0x002000000c187984 */ /* 0x0007220000000c00 */
[----:B------:R-:W-:-:S02]  /*1660*/  LOP3.LUT R3, R3, R0, RZ, 0xfc, !PT ;  /* 0x0000000003037212 */ /* 0x000fc400078efcff */
[----:B------:R-:W-:Y:S01]  /*1670*/  ISETP.GE.AND P0, PT, R85, 0x180, PT ;  /* 0x000001805500780c */ /* 0x000fe20003f06270 */
[----:B------:R-:W-:Y:S01]  /*1680*/  IMAD R85, R2, -0x60, R85 ;  /* 0xffffffa002557824 */ /* 0x000fe200078e0255 */
[----:B------:R-:W-:-:S03]  /*1690*/  LOP3.LUT R0, R3, 0x8, RZ, 0xfc, !PT ;  /* 0x0000000803007812 */ /* 0x000fc600078efcff */
[----:B------:R-:W-:Y:S01]  /*16a0*/  IMAD R2, R2, 0x6000, R85 ;  /* 0x0000600002027824 */ /* 0x000fe200078e0255 */
[----:B---3--:R-:W-:Y:S02]  /*16b0*/  LOP3.LUT R12, R18, 0xc00, RZ, 0xfc, !PT ;  /* 0x00000c00120c7812 */ /* 0x008fe400078efcff */
[----:B------:R-:W-:Y:S01]  /*16c0*/  ISETP.LT.AND P1, PT, R0, 0x100, !P0 ;  /* 0x000001000000780c */ /* 0x000fe20004721270 */
[C---:B------:R-:W-:Y:S01]  /*16d0*/  IMAD R19, R3.reuse, 0x60, R2 ;  /* 0x0000006003137824 */ /* 0x040fe200078e0202 */
[C---:B------:R-:W-:Y:S02]  /*16e0*/  LOP3.LUT R0, R3.reuse, 0x4, RZ, 0xfc, !PT ;  /* 0x0000000403007812 */ /* 0x040fe400078efcff */
[C---:B------:R-:W-:Y:S02]  /*16f0*/  ISETP.LT.AND P2, PT, R3.reuse, 0x100, !P0 ;  /* 0x000001000300780c */ /* 0x040fe40004741270 */
[----:B------:R-:W-:Y:S02]  /*1700*/  SHF.R.U32.HI R12, RZ, 0x4, R12 ;  /* 0x00000004ff0c7819 */ /* 0x000fe4000001160c */
[----:B------:R-:W-:-:S02]  /*1710*/  LOP3.LUT R3, R3, 0xc, RZ, 0xfc, !PT ;  /* 0x0000000c03037812 */ /* 0x000fc400078efcff */
[----:B------:R-:W-:Y:S02]  /*1720*/  ISETP.LT.AND P3, PT, R0, 0x100, !P0 ;  /* 0x000001000000780c */ /* 0x000fe40004761270 */
[----:B------:R-:W-:Y:S02]  /*1730*/  LOP3.LUT R12, R12, 0xf0, RZ, 0xc0, !PT ;  /* 0x000000f00c0c7812 */ /* 0x000fe400078ec0ff */
[----:B------:R-:W-:Y:S02]  /*1740*/  ISETP.LT.AND P0, PT, R3, 0x100, !P0 ;  /* 0x000001000300780c */ /* 0x000fe40004701270 */
[----:B------:R-:W-:Y:S02]  /*1750*/  IADD3 R13, R19, 0x180, RZ ;  /* 0x00000180130d7810 */ /* 0x000fe40007ffe0ff */
[----:B------:R-:W-:Y:S01]  /*1760*/  IADD3 R15, R19, 0x300, RZ ;  /* 0x00000300130f7810 */ /* 0x000fe20007ffe0ff */
[----:B------:R-:W-:Y:S02]  /*1770*/  VIADD R21, R12, UR4 ;  /* 0x000000040c157c36 */ /* 0x000fe40008000000 */
[----:B0-----:R-:W-:-:S04]  /*1780*/  IMAD.WIDE R2, R19, 0x4, R16 ;  /* 0x0000000413027825 */ /* 0x001fc800078e0210 */
[--C-:B------:R-:W-:Y:S01]  /*1790*/  IMAD.WIDE R12, R13, 0x4, R16.reuse ;  /* 0x000000040d0c7825 */ /* 0x100fe200078e0210 */
[----:B-1----:R0:W-:Y:S03]  /*17a0*/  @P2 STG.E.128 desc[UR6][R2.64], R4 ;  /* 0x0000000402002986 */ /* 0x0021e6000c101d06 */
[----:B------:R-:W-:Y:S01]  /*17b0*/  IMAD.WIDE R14, R15, 0x4, R16 ;  /* 0x000000040f0e7825 */ /* 0x000fe200078e0210 */
[----:B--2---:R0:W-:Y:S01]  /*17c0*/  @P3 STG.E.128 desc[UR6][R12.64], R8 ;  /* 0x000000080c003986 */ /* 0x0041e2000c101d06 */
[----:B------:R-:W-:-:S03]  /*17d0*/  LEA R21, R18, R21, 0x2 ;  /* 0x0000001512157211 */ /* 0x000fc600078e10ff */
[----:B----4-:R0:W-:Y:S02]  /*17e0*/  @P1 STG.E.128 desc[UR6][R14.64], R24 ;  /* 0x000000180e001986 */ /* 0x0101e4000c101d06 */
[----:B0-----:R-:W-:Y:S05]  /*17f0*/  @!P0 EXIT ;  /* 0x000000000000894d */ /* 0x001fea0003800000 */
[----:B------:R-:W1:Y:S01]  /*1800*/  LDS.128 R20, [R21+0x3000] ;  /* 0x0030000015147984 */ /* 0x000e620000000c00 */
[----:B0-----:R-:W-:-:S05]  /*1810*/  IADD3 R3, R19, 0x480, RZ ;  /* 0x0000048013037810 */ /* 0x001fca0007ffe0ff */
[----:B------:R-:W-:-:S05]  /*1820*/  IMAD.WIDE R2, R3, 0x4, R16 ;  /* 0x0000000403027825 */ /* 0x000fca00078e0210 */
[----:B-1----:R-:W-:Y:S01]  /*1830*/  STG.E.128 desc[UR6][R2.64], R20 ;  /* 0x0000001402007986 */ /* 0x002fe2000c101d06 */
[----:B------:R-:W-:Y:S05]  /*1840*/  EXIT ;  /* 0x000000000000794d */ /* 0x000fea0003800000 */
.L_x_0:
[----:B------:R-:W-:-:S00]  /*1850*/  BRA `(.L_x_0) ;  /* 0xfffffffc00fc7947 */ /* 0x000fc0000383ffff */
[----:B------:R-:W-:-:S00]  /*1860*/  NOP ;  /* 0x0000000000007918 */ /* 0x000fc00000000000 */
        /* <DEDUP_REMOVED lines=9> */
.L_x_1:


//--------------------- .nv.global.init           --------------------------
	.section	.nv.global.init,"aw",@progbits
.nv.global.init:
	.type		_$_str,@object
	.size		_$_str,(.L_0 - _$_str)
_$_str:
        /*0000*/ 	.byte	0x5f, 0x5f, 0x43, 0x55, 0x44, 0x41, 0x5f, 0x46, 0x54, 0x5a, 0x00
.L_0:


//--------------------- .nv.shared.triton_poi_fused_add_native_layer_norm_6 --------------------------
	.section	.nv.shared.triton_poi_fused_add_native_layer_norm_6,"aw",@nobits
	.sectionflags	@""
	.align	16
	.zero		1024


//--------------------- .nv.constant0.triton_poi_fused_add_native_layer_norm_6 --------------------------
	.section	.nv.constant0.triton_poi_fused_add_native_layer_norm_6,"a",@progbits
	.sectionflags	@""
	.align	4
.nv.constant0.triton_poi_fused_add_native_layer_norm_6:
	.zero		592
